//
// Generated by NVIDIA NVVM Compiler
//
// Compiler Build ID: CL-36424714
// Cuda compilation tools, release 13.0, V13.0.88
// Based on NVVM 20.0.0
//

.version 9.0
.target sm_100
.address_size 64

	// .globl	_Z14matrixMultiplyPfS_S_iii

.visible .entry _Z14matrixMultiplyPfS_S_iii(
	.param .u64 .ptr .align 1 _Z14matrixMultiplyPfS_S_iii_param_0,
	.param .u64 .ptr .align 1 _Z14matrixMultiplyPfS_S_iii_param_1,
	.param .u64 .ptr .align 1 _Z14matrixMultiplyPfS_S_iii_param_2,
	.param .u32 _Z14matrixMultiplyPfS_S_iii_param_3,
	.param .u32 _Z14matrixMultiplyPfS_S_iii_param_4,
	.param .u32 _Z14matrixMultiplyPfS_S_iii_param_5
)
{
	.reg .pred 	%p<13>;
	.reg .b32 	%r<78>;
	.reg .b32 	%f<65>;
	.reg .b64 	%rd<53>;

	ld.param.u64 	%rd7, [_Z14matrixMultiplyPfS_S_iii_param_0];
	ld.param.u64 	%rd8, [_Z14matrixMultiplyPfS_S_iii_param_1];
	ld.param.u64 	%rd6, [_Z14matrixMultiplyPfS_S_iii_param_2];
	ld.param.u32 	%r32, [_Z14matrixMultiplyPfS_S_iii_param_3];
	ld.param.u32 	%r30, [_Z14matrixMultiplyPfS_S_iii_param_4];
	ld.param.u32 	%r31, [_Z14matrixMultiplyPfS_S_iii_param_5];
	cvta.to.global.u64 	%rd1, %rd8;
	cvta.to.global.u64 	%rd2, %rd7;
	mov.u32 	%r34, %ctaid.y;
	mov.u32 	%r35, %ntid.y;
	mov.u32 	%r36, %tid.y;
	mad.lo.s32 	%r37, %r34, %r35, %r36;
	mov.u32 	%r38, %ctaid.x;
	mov.u32 	%r39, %ntid.x;
	mov.u32 	%r40, %tid.x;
	mad.lo.s32 	%r2, %r38, %r39, %r40;
	setp.ge.s32 	%p1, %r2, %r31;
	setp.ge.s32 	%p2, %r37, %r32;
	or.pred  	%p3, %p1, %p2;
	@%p3 bra 	$L__BB0_15;
	setp.lt.s32 	%p4, %r30, 1;
	mov.f32 	%f64, 0f00000000;
	@%p4 bra 	$L__BB0_14;
	mul.lo.s32 	%r3, %r30, %r37;
	and.b32  	%r4, %r30, 7;
	setp.lt.u32 	%p5, %r30, 8;
	mov.b32 	%r72, 0;
	mov.u32 	%r77, %r72;
	@%p5 bra 	$L__BB0_5;
	and.b32  	%r72, %r30, 2147483640;
	neg.s32 	%r66, %r72;
	shl.b32 	%r7, %r31, 3;
	mul.wide.u32 	%rd9, %r3, 4;
	add.s64 	%rd10, %rd9, %rd2;
	add.s64 	%rd52, %rd10, 16;
	mov.b32 	%r77, 0;
	mul.wide.s32 	%rd13, %r31, 4;
	mov.u32 	%r65, %r2;
$L__BB0_4:
	.pragma "nounroll";
	ld.global.f32 	%f4, [%rd52+-16];
	mul.wide.s32 	%rd11, %r65, 4;
	add.s64 	%rd12, %rd1, %rd11;
	ld.global.f32 	%f5, [%rd12];
	cvt.rn.f32.s32 	%f6, %r77;
	fma.rn.f32 	%f7, %f4, %f5, %f6;
	cvt.rzi.s32.f32 	%r44, %f7;
	ld.global.f32 	%f8, [%rd52+-12];
	add.s64 	%rd14, %rd12, %rd13;
	ld.global.f32 	%f9, [%rd14];
	cvt.rn.f32.s32 	%f10, %r44;
	fma.rn.f32 	%f11, %f8, %f9, %f10;
	cvt.rzi.s32.f32 	%r45, %f11;
	ld.global.f32 	%f12, [%rd52+-8];
	add.s64 	%rd15, %rd14, %rd13;
	ld.global.f32 	%f13, [%rd15];
	cvt.rn.f32.s32 	%f14, %r45;
	fma.rn.f32 	%f15, %f12, %f13, %f14;
	cvt.rzi.s32.f32 	%r46, %f15;
	ld.global.f32 	%f16, [%rd52+-4];
	add.s64 	%rd16, %rd15, %rd13;
	ld.global.f32 	%f17, [%rd16];
	cvt.rn.f32.s32 	%f18, %r46;
	fma.rn.f32 	%f19, %f16, %f17, %f18;
	cvt.rzi.s32.f32 	%r47, %f19;
	ld.global.f32 	%f20, [%rd52];
	add.s64 	%rd17, %rd16, %rd13;
	ld.global.f32 	%f21, [%rd17];
	cvt.rn.f32.s32 	%f22, %r47;
	fma.rn.f32 	%f23, %f20, %f21, %f22;
	cvt.rzi.s32.f32 	%r48, %f23;
	ld.global.f32 	%f24, [%rd52+4];
	add.s64 	%rd18, %rd17, %rd13;
	ld.global.f32 	%f25, [%rd18];
	cvt.rn.f32.s32 	%f26, %r48;
	fma.rn.f32 	%f27, %f24, %f25, %f26;
	cvt.rzi.s32.f32 	%r49, %f27;
	ld.global.f32 	%f28, [%rd52+8];
	add.s64 	%rd19, %rd18, %rd13;
	ld.global.f32 	%f29, [%rd19];
	cvt.rn.f32.s32 	%f30, %r49;
	fma.rn.f32 	%f31, %f28, %f29, %f30;
	cvt.rzi.s32.f32 	%r50, %f31;
	ld.global.f32 	%f32, [%rd52+12];
	add.s64 	%rd20, %rd19, %rd13;
	ld.global.f32 	%f33, [%rd20];
	cvt.rn.f32.s32 	%f34, %r50;
	fma.rn.f32 	%f35, %f32, %f33, %f34;
	cvt.rzi.s32.f32 	%r77, %f35;
	add.s32 	%r66, %r66, 8;
	add.s32 	%r65, %r65, %r7;
	add.s64 	%rd52, %rd52, 32;
	setp.ne.s32 	%p6, %r66, 0;
	@%p6 bra 	$L__BB0_4;
$L__BB0_5:
	setp.eq.s32 	%p7, %r4, 0;
	@%p7 bra 	$L__BB0_13;
	and.b32  	%r17, %r30, 3;
	setp.lt.u32 	%p8, %r4, 4;
	@%p8 bra 	$L__BB0_8;
	add.s32 	%r52, %r72, %r3;
	mul.wide.u32 	%rd21, %r52, 4;
	add.s64 	%rd22, %rd2, %rd21;
	ld.global.f32 	%f36, [%rd22];
	mad.lo.s32 	%r53, %r72, %r31, %r2;
	mul.wide.s32 	%rd23, %r53, 4;
	add.s64 	%rd24, %rd1, %rd23;
	ld.global.f32 	%f37, [%rd24];
	cvt.rn.f32.s32 	%f38, %r77;
	fma.rn.f32 	%f39, %f36, %f37, %f38;
	cvt.rzi.s32.f32 	%r54, %f39;
	cvt.u64.u32 	%rd25, %r3;
	cvt.u64.u32 	%rd26, %r72;
	add.s64 	%rd27, %rd26, %rd25;
	shl.b64 	%rd28, %rd27, 2;
	add.s64 	%rd29, %rd2, %rd28;
	ld.global.f32 	%f40, [%rd29+4];
	mul.wide.s32 	%rd30, %r31, 4;
	add.s64 	%rd31, %rd24, %rd30;
	ld.global.f32 	%f41, [%rd31];
	cvt.rn.f32.s32 	%f42, %r54;
	fma.rn.f32 	%f43, %f40, %f41, %f42;
	cvt.rzi.s32.f32 	%r55, %f43;
	ld.global.f32 	%f44, [%rd29+8];
	add.s64 	%rd32, %rd31, %rd30;
	ld.global.f32 	%f45, [%rd32];
	cvt.rn.f32.s32 	%f46, %r55;
	fma.rn.f32 	%f47, %f44, %f45, %f46;
	cvt.rzi.s32.f32 	%r56, %f47;
	ld.global.f32 	%f48, [%rd29+12];
	add.s64 	%rd33, %rd32, %rd30;
	ld.global.f32 	%f49, [%rd33];
	cvt.rn.f32.s32 	%f50, %r56;
	fma.rn.f32 	%f51, %f48, %f49, %f50;
	cvt.rzi.s32.f32 	%r77, %f51;
	add.s32 	%r72, %r72, 4;
$L__BB0_8:
	setp.eq.s32 	%p9, %r17, 0;
	@%p9 bra 	$L__BB0_13;
	setp.eq.s32 	%p10, %r17, 1;
	@%p10 bra 	$L__BB0_11;
	add.s32 	%r58, %r72, %r3;
	mul.wide.u32 	%rd34, %r58, 4;
	add.s64 	%rd35, %rd2, %rd34;
	ld.global.f32 	%f52, [%rd35];
	mad.lo.s32 	%r59, %r72, %r31, %r2;
	mul.wide.s32 	%rd36, %r59, 4;
	add.s64 	%rd37, %rd1, %rd36;
	ld.global.f32 	%f53, [%rd37];
	cvt.rn.f32.s32 	%f54, %r77;
	fma.rn.f32 	%f55, %f52, %f53, %f54;
	cvt.rzi.s32.f32 	%r60, %f55;
	cvt.u64.u32 	%rd38, %r3;
	cvt.u64.u32 	%rd39, %r72;
	add.s64 	%rd40, %rd39, %rd38;
	shl.b64 	%rd41, %rd40, 2;
	add.s64 	%rd42, %rd2, %rd41;
	ld.global.f32 	%f56, [%rd42+4];
	mul.wide.s32 	%rd43, %r31, 4;
	add.s64 	%rd44, %rd37, %rd43;
	ld.global.f32 	%f57, [%rd44];
	cvt.rn.f32.s32 	%f58, %r60;
	fma.rn.f32 	%f59, %f56, %f57, %f58;
	cvt.rzi.s32.f32 	%r77, %f59;
	add.s32 	%r72, %r72, 2;
$L__BB0_11:
	and.b32  	%r61, %r30, 1;
	setp.eq.b32 	%p11, %r61, 1;
	not.pred 	%p12, %p11;
	@%p12 bra 	$L__BB0_13;
	add.s32 	%r62, %r72, %r3;
	mul.wide.u32 	%rd45, %r62, 4;
	add.s64 	%rd46, %rd2, %rd45;
	ld.global.f32 	%f60, [%rd46];
	mad.lo.s32 	%r63, %r72, %r31, %r2;
	mul.wide.s32 	%rd47, %r63, 4;
	add.s64 	%rd48, %rd1, %rd47;
	ld.global.f32 	%f61, [%rd48];
	cvt.rn.f32.s32 	%f62, %r77;
	fma.rn.f32 	%f63, %f60, %f61, %f62;
	cvt.rzi.s32.f32 	%r77, %f63;
$L__BB0_13:
	cvt.rn.f32.s32 	%f64, %r77;
$L__BB0_14:
	mad.lo.s32 	%r64, %r31, %r37, %r2;
	cvta.to.global.u64 	%rd49, %rd6;
	mul.wide.s32 	%rd50, %r64, 4;
	add.s64 	%rd51, %rd49, %rd50;
	st.global.f32 	[%rd51], %f64;
$L__BB0_15:
	ret;

}


// ===== COMPILED SASS (sm_100) =====

	.target	sm_100

	.elftype	@"ET_EXEC"


//--------------------- .note.nv.tkinfo           --------------------------
	.section	.note.nv.tkinfo,"",@"SHT_NOTE"
	.sectionflags	@"SHF_NOTE_NV_TKINFO"
	.tkinfo
        /*0018*/ 	.word	0x00000002
        /*0030*/ 	.string	""
        /*0030*/ 	.string	"ptxas"
        /*0030*/ 	.string	"Cuda compilation tools, release 13.0, V13.0.88"
        /*0030*/ 	.string	"Build cuda_13.0.r13.0/compiler.36424714_0"
        /*0030*/ 	.string	"-arch sm_100 -m 64 "



//--------------------- .note.nv.cuinfo           --------------------------
	.section	.note.nv.cuinfo,"",@"SHT_NOTE"
	.sectionflags	@"SHF_NOTE_NV_CUINFO"
        /*0018*/ 	.short	0x0002
        /*001a*/ 	.short	0x0064
        /*001c*/ 	.short	0x0082
	.zero		2


//--------------------- .nv.info                  --------------------------
	.section	.nv.info,"",@"SHT_CUDA_INFO"
	.align	4


	//----- nvinfo : EIATTR_REGCOUNT
	.align		4
        /*0000*/ 	.byte	0x04, 0x2f
        /*0002*/ 	.short	(.L_1 - .L_0)
	.align		4
.L_0:
        /*0004*/ 	.word	index@(_Z14matrixMultiplyPfS_S_iii)
        /*0008*/ 	.word	0x00000020


	//----- nvinfo : EIATTR_FRAME_SIZE
	.align		4
.L_1:
        /*000c*/ 	.byte	0x04, 0x11
        /*000e*/ 	.short	(.L_3 - .L_2)
	.align		4
.L_2:
        /*0010*/ 	.word	index@(_Z14matrixMultiplyPfS_S_iii)
        /*0014*/ 	.word	0x00000000


	//----- nvinfo : EIATTR_MIN_STACK_SIZE
	.align		4
.L_3:
        /*0018*/ 	.byte	0x04, 0x12
        /*001a*/ 	.short	(.L_5 - .L_4)
	.align		4
.L_4:
        /*001c*/ 	.word	index@(_Z14matrixMultiplyPfS_S_iii)
        /*0020*/ 	.word	0x00000000
.L_5:


//--------------------- .nv.compat                --------------------------
	.section	.nv.compat,"",@"SHT_CUDA_COMPAT_INFO"
	.align	4
        /*0000*/ 	.byte	0x02, 0x09, 0x00, 0x00, 0x02, 0x02, 0x01, 0x00, 0x02, 0x05, 0x05, 0x00, 0x03, 0x07, 0x01, 0x01
        /*0010*/ 	.byte	0x02, 0x03, 0x00, 0x00, 0x02, 0x06, 0x01, 0x00, 0x04, 0x0b, 0x08, 0x00, 0x09, 0x00, 0x00, 0x00
        /*0020*/ 	.byte	0x00, 0x00, 0x00, 0x00


//--------------------- .nv.info._Z14matrixMultiplyPfS_S_iii --------------------------
	.section	.nv.info._Z14matrixMultiplyPfS_S_iii,"",@"SHT_CUDA_INFO"
	.sectionflags	@""
	.align	4


	//----- nvinfo : EIATTR_CUDA_API_VERSION
	.align		4
        /*0000*/ 	.byte	0x04, 0x37
        /*0002*/ 	.short	(.L_7 - .L_6)
.L_6:
        /*0004*/ 	.word	0x00000082


	//----- nvinfo : EIATTR_KPARAM_INFO
	.align		4
.L_7:
        /*0008*/ 	.byte	0x04, 0x17
        /*000a*/ 	.short	(.L_9 - .L_8)
.L_8:
        /*000c*/ 	.word	0x00000000
        /*0010*/ 	.short	0x0005
        /*0012*/ 	.short	0x0020
        /*0014*/ 	.byte	0x00, 0xf0, 0x11, 0x00


	//----- nvinfo : EIATTR_KPARAM_INFO
	.align		4
.L_9:
        /*0018*/ 	.byte	0x04, 0x17
        /*001a*/ 	.short	(.L_11 - .L_10)
.L_10:
        /*001c*/ 	.word	0x00000000
        /*0020*/ 	.short	0x0004
        /*0022*/ 	.short	0x001c
        /*0024*/ 	.byte	0x00, 0xf0, 0x11, 0x00


	//----- nvinfo : EIATTR_KPARAM_INFO
	.align		4
.L_11:
        /*0028*/ 	.byte	0x04, 0x17
        /*002a*/ 	.short	(.L_13 - .L_12)
.L_12:
        /*002c*/ 	.word	0x00000000
        /*0030*/ 	.short	0x0003
        /*0032*/ 	.short	0x0018
        /*0034*/ 	.byte	0x00, 0xf0, 0x11, 0x00


	//----- nvinfo : EIATTR_KPARAM_INFO
	.align		4
.L_13:
        /*0038*/ 	.byte	0x04, 0x17
        /*003a*/ 	.short	(.L_15 - .L_14)
.L_14:
        /*003c*/ 	.word	0x00000000
        /*0040*/ 	.short	0x0002
        /*0042*/ 	.short	0x0010
        /*0044*/ 	.byte	0x00, 0xf5, 0x21, 0x00


	//----- nvinfo : EIATTR_KPARAM_INFO
	.align		4
.L_15:
        /*0048*/ 	.byte	0x04, 0x17
        /*004a*/ 	.short	(.L_17 - .L_16)
.L_16:
        /*004c*/ 	.word	0x00000000
        /*0050*/ 	.short	0x0001
        /*0052*/ 	.short	0x0008
        /*0054*/ 	.byte	0x00, 0xf5, 0x21, 0x00


	//----- nvinfo : EIATTR_KPARAM_INFO
	.align		4
.L_17:
        /*0058*/ 	.byte	0x04, 0x17
        /*005a*/ 	.short	(.L_19 - .L_18)
.L_18:
        /*005c*/ 	.word	0x00000000
        /*0060*/ 	.short	0x0000
        /*0062*/ 	.short	0x0000
        /*0064*/ 	.byte	0x00, 0xf5, 0x21, 0x00


	//----- nvinfo : EIATTR_SPARSE_MMA_MASK
	.align		4
.L_19:
        /*0068*/ 	.byte	0x03, 0x50
        /*006a*/ 	.short	0x0000


	//----- nvinfo : EIATTR_MAXREG_COUNT
	.align		4
        /*006c*/ 	.byte	0x03, 0x1b
        /*006e*/ 	.short	0x00ff


	//----- nvinfo : EIATTR_MERCURY_ISA_VERSION
	.align		4
        /*0070*/ 	.byte	0x03, 0x5f
        /*0072*/ 	.short	0x0101


	//----- nvinfo : EIATTR_VRC_CTA_INIT_COUNT
	.align		4
        /*0074*/ 	.byte	0x02, 0x4a
	.zero		1
	.zero		1


	//----- nvinfo : EIATTR_EXIT_INSTR_OFFSETS
	.align		4
        /*0078*/ 	.byte	0x04, 0x1c
        /*007a*/ 	.short	(.L_21 - .L_20)


	//   ....[0]....
.L_20:
        /*007c*/ 	.word	0x000000d0


	//   ....[1]....
        /*0080*/ 	.word	0x00000ae0


	//----- nvinfo : EIATTR_CBANK_PARAM_SIZE
	.align		4
.L_21:
        /*0084*/ 	.byte	0x03, 0x19
        /*0086*/ 	.short	0x0024


	//----- nvinfo : EIATTR_PARAM_CBANK
	.align		4
        /*0088*/ 	.byte	0x04, 0x0a
        /*008a*/ 	.short	(.L_23 - .L_22)
	.align		4
.L_22:
        /*008c*/ 	.word	index@(.nv.constant0._Z14matrixMultiplyPfS_S_iii)
        /*0090*/ 	.short	0x0380
        /*0092*/ 	.short	0x0024


	//----- nvinfo : EIATTR_SW_WAR
	.align		4
.L_23:
        /*0094*/ 	.byte	0x04, 0x36
        /*0096*/ 	.short	(.L_25 - .L_24)
.L_24:
        /*0098*/ 	.word	0x00000008
.L_25:


//--------------------- .nv.callgraph             --------------------------
	.section	.nv.callgraph,"",@"SHT_CUDA_CALLGRAPH"
	.align	4
	.sectionentsize	8
	.align		4
        /*0000*/ 	.word	0x00000000
	.align		4
        /*0004*/ 	.word	0xffffffff
	.align		4
        /*0008*/ 	.word	0x00000000
	.align		4
        /*000c*/ 	.word	0xfffffffe
	.align		4
        /*0010*/ 	.word	0x00000000
	.align		4
        /*0014*/ 	.word	0xfffffffd
	.align		4
        /*0018*/ 	.word	0x00000000
	.align		4
        /*001c*/ 	.word	0xfffffffc


//--------------------- .text._Z14matrixMultiplyPfS_S_iii --------------------------
	.section	.text._Z14matrixMultiplyPfS_S_iii,"ax",@progbits
	.align	128
        .global         _Z14matrixMultiplyPfS_S_iii
        .type           _Z14matrixMultiplyPfS_S_iii,@function
        .size           _Z14matrixMultiplyPfS_S_iii,(.L_x_7 - _Z14matrixMultiplyPfS_S_iii)
        .other          _Z14matrixMultiplyPfS_S_iii,@"STO_CUDA_ENTRY STV_DEFAULT"
_Z14matrixMultiplyPfS_S_iii:
.text._Z14matrixMultiplyPfS_S_iii:
[----:B------:R-:W-:Y:S01]  /*0000*/  LDC R1, c[0x0][0x37c] ;  /* 0x0000df00ff017b82 */ /* 0x000fe20000000800 */
[----:B------:R-:W0:Y:S07]  /*0010*/  S2R R3, SR_TID.Y ;  /* 0x0000000000037919 */ /* 0x000e2e0000002200 */
[----:B------:R-:W0:Y:S01]  /*0020*/  S2UR UR4, SR_CTAID.Y ;  /* 0x00000000000479c3 */ /* 0x000e220000002600 */
[----:B------:R-:W1:Y:S01]  /*0030*/  LDCU UR6, c[0x0][0x398] ;  /* 0x00007300ff0677ac */ /* 0x000e620008000800 */
[----:B------:R-:W2:Y:S06]  /*0040*/  S2R R5, SR_TID.X ;  /* 0x0000000000057919 */ /* 0x000eac0000002100 */
[----:B------:R-:W0:Y:S08]  /*0050*/  LDC R0, c[0x0][0x364] ;  /* 0x0000d900ff007b82 */ /* 0x000e300000000800 */
[----:B------:R-:W2:Y:S08]  /*0060*/  S2UR UR5, SR_CTAID.X ;  /* 0x00000000000579c3 */ /* 0x000eb00000002500 */
[----:B------:R-:W2:Y:S08]  /*0070*/  LDC R14, c[0x0][0x360] ;  /* 0x0000d800ff0e7b82 */ /* 0x000eb00000000800 */
[----:B------:R-:W3:Y:S01]  /*0080*/  LDC R15, c[0x0][0x3a0] ;  /* 0x0000e800ff0f7b82 */ /* 0x000ee20000000800 */
[----:B0-----:R-:W-:-:S05]  /*0090*/  IMAD R0, R0, UR4, R3 ;  /* 0x0000000400007c24 */ /* 0x001fca000f8e0203 */
[----:B-1----:R-:W-:Y:S01]  /*00a0*/  ISETP.GE.AND P0, PT, R0, UR6, PT ;  /* 0x0000000600007c0c */ /* 0x002fe2000bf06270 */
[----:B--2---:R-:W-:-:S05]  /*00b0*/  IMAD R14, R14, UR5, R5 ;  /* 0x000000050e0e7c24 */ /* 0x004fca000f8e0205 */
[----:B---3--:R-:W-:-:S13]  /*00c0*/  ISETP.GE.OR P0, PT, R14, R15, P0 ;  /* 0x0000000f0e00720c */ /* 0x008fda0000706670 */
[----:B------:R-:W-:Y:S05]  /*00d0*/  @P0 EXIT ;  /* 0x000000000000094d */ /* 0x000fea0003800000 */
[----:B------:R-:W0:Y:S01]  /*00e0*/  LDCU UR5, c[0x0][0x39c] ;  /* 0x00007380ff0577ac */ /* 0x000e220008000800 */
[----:B------:R-:W-:Y:S01]  /*00f0*/  HFMA2 R17, -RZ, RZ, 0, 0 ;  /* 0x00000000ff117431 */ /* 0x000fe200000001ff */
[----:B------:R-:W1:Y:S01]  /*0100*/  LDCU.64 UR8, c[0x0][0x358] ;  /* 0x00006b00ff0877ac */ /* 0x000e620008000a00 */
[----:B0-----:R-:W-:-:S09]  /*0110*/  UISETP.GE.AND UP0, UPT, UR5, 0x1, UPT ;  /* 0x000000010500788c */ /* 0x001fd2000bf06270 */
[----:B-1----:R-:W-:Y:S05]  /*0120*/  BRA.U !UP0, `(.L_x_0) ;  /* 0x00000009085c7547 */ /* 0x002fea000b800000 */
[----:B------:R-:W-:Y:S02]  /*0130*/  UISETP.GE.U32.AND UP1, UPT, UR5, 0x8, UPT ;  /* 0x000000080500788c */ /* 0x000fe4000bf26070 */
[----:B------:R-:W-:Y:S01]  /*0140*/  IMAD R16, R0, UR5, RZ ;  /* 0x0000000500107c24 */ /* 0x000fe2000f8e02ff */
[----:B------:R-:W-:Y:S01]  /*0150*/  ULOP3.LUT UR6, UR5, 0x7, URZ, 0xc0, !UPT ;  /* 0x0000000705067892 */ /* 0x000fe2000f8ec0ff */
[----:B------:R-:W-:Y:S01]  /*0160*/  MOV R17, RZ ;  /* 0x000000ff00117202 */ /* 0x000fe20000000f00 */
[----:B------:R-:W-:Y:S02]  /*0170*/  UMOV UR4, URZ ;  /* 0x000000ff00047c82 */ /* 0x000fe40008000000 */
[----:B------:R-:W-:Y:S02]  /*0180*/  UISETP.NE.AND UP0, UPT, UR6, URZ, UPT ;  /* 0x000000ff0600728c */ /* 0x000fe4000bf05270 */
[----:B------:R-:W-:Y:S09]  /*0190*/  BRA.U !UP1, `(.L_x_1) ;  /* 0x0000000109fc7547 */ /* 0x000ff2000b800000 */
[----:B------:R-:W0:Y:S01]  /*01a0*/  LDC.64 R2, c[0x0][0x380] ;  /* 0x0000e000ff027b82 */ /* 0x000e220000000a00 */
[----:B------:R-:W-:Y:S01]  /*01b0*/  ULOP3.LUT UR4, UR5, 0x7ffffff8, URZ, 0xc0, !UPT ;  /* 0x7ffffff805047892 */ /* 0x000fe2000f8ec0ff */
[----:B------:R-:W-:Y:S02]  /*01c0*/  MOV R17, RZ ;  /* 0x000000ff00117202 */ /* 0x000fe40000000f00 */
[----:B------:R-:W-:Y:S01]  /*01d0*/  MOV R18, R14 ;  /* 0x0000000e00127202 */ /* 0x000fe20000000f00 */
[----:B------:R-:W-:Y:S01]  /*01e0*/  UIADD3 UR7, UPT, UPT, -UR4, URZ, URZ ;  /* 0x000000ff04077290 */ /* 0x000fe2000fffe1ff */
[----:B0-----:R-:W-:-:S03]  /*01f0*/  IMAD.WIDE.U32 R2, R16, 0x4, R2 ;  /* 0x0000000410027825 */ /* 0x001fc600078e0002 */
[----:B------:R-:W-:-:S04]  /*0200*/  IADD3 R2, P0, PT, R2, 0x10, RZ ;  /* 0x0000001002027810 */ /* 0x000fc80007f1e0ff */
[----:B------:R-:W-:-:S09]  /*0210*/  IADD3.X R3, PT, PT, RZ, R3, RZ, P0, !PT ;  /* 0x00000003ff037210 */ /* 0x000fd200007fe4ff */
.L_x_2:
[----:B0-----:R-:W0:Y:S01]  /*0220*/  LDC.64 R8, c[0x0][0x388] ;  /* 0x0000e200ff087b82 */ /* 0x001e220000000a00 */
[----:B------:R-:W2:Y:S04]  /*0230*/  LDG.E R20, desc[UR8][R2.64+-0x10] ;  /* 0xfffff00802147981 */ /* 0x000ea8000c1e1900 */
[----:B------:R-:W3:Y:S04]  /*0240*/  LDG.E R26, desc[UR8][R2.64+-0xc] ;  /* 0xfffff408021a7981 */ /* 0x000ee8000c1e1900 */
[----:B------:R-:W4:Y:S04]  /*0250*/  LDG.E R24, desc[UR8][R2.64+-0x8] ;  /* 0xfffff80802187981 */ /* 0x000f28000c1e1900 */
[----:B------:R-:W5:Y:S04]  /*0260*/  LDG.E R22, desc[UR8][R2.64+-0x4] ;  /* 0xfffffc0802167981 */ /* 0x000f68000c1e1900 */
[----:B------:R-:W5:Y:S04]  /*0270*/  LDG.E R27, desc[UR8][R2.64] ;  /* 0x00000008021b7981 */ /* 0x000f68000c1e1900 */
[----:B------:R-:W5:Y:S01]  /*0280*/  LDG.E R29, desc[UR8][R2.64+0x4] ;  /* 0x00000408021d7981 */ /* 0x000f62000c1e1900 */
[----:B0-----:R-:W-:-:S05]  /*0290*/  IMAD.WIDE R8, R18, 0x4, R8 ;  /* 0x0000000412087825 */ /* 0x001fca00078e0208 */
[----:B------:R0:W2:Y:S01]  /*02a0*/  LDG.E R19, desc[UR8][R8.64] ;  /* 0x0000000808137981 */ /* 0x0000a2000c1e1900 */
[----:B------:R-:W-:-:S05]  /*02b0*/  IMAD.WIDE R10, R15, 0x4, R8 ;  /* 0x000000040f0a7825 */ /* 0x000fca00078e0208 */
[----:B-1----:R1:W3:Y:S01]  /*02c0*/  LDG.E R21, desc[UR8][R10.64] ;  /* 0x000000080a157981 */ /* 0x0022e2000c1e1900 */
[----:B------:R-:W-:-:S05]  /*02d0*/  IMAD.WIDE R12, R15, 0x4, R10 ;  /* 0x000000040f0c7825 */ /* 0x000fca00078e020a */
[----:B------:R1:W4:Y:S01]  /*02e0*/  LDG.E R25, desc[UR8][R12.64] ;  /* 0x000000080c197981 */ /* 0x000322000c1e1900 */
[----:B------:R-:W-:-:S05]  /*02f0*/  IMAD.WIDE R4, R15, 0x4, R12 ;  /* 0x000000040f047825 */ /* 0x000fca00078e020c */
[----:B------:R-:W5:Y:S01]  /*0300*/  LDG.E R23, desc[UR8][R4.64] ;  /* 0x0000000804177981 */ /* 0x000f62000c1e1900 */
[----:B------:R-:W-:-:S05]  /*0310*/  IMAD.WIDE R6, R15, 0x4, R4 ;  /* 0x000000040f067825 */ /* 0x000fca00078e0204 */
[----:B------:R-:W5:Y:S01]  /*0320*/  LDG.E R28, desc[UR8][R6.64] ;  /* 0x00000008061c7981 */ /* 0x000f62000c1e1900 */
[----:B0-----:R-:W-:-:S03]  /*0330*/  IMAD.WIDE R8, R15, 0x4, R6 ;  /* 0x000000040f087825 */ /* 0x001fc600078e0206 */
[----:B------:R-:W5:Y:S04]  /*0340*/  LDG.E R5, desc[UR8][R2.64+0x8] ;  /* 0x0000080802057981 */ /* 0x000f68000c1e1900 */
[----:B------:R-:W5:Y:S01]  /*0350*/  LDG.E R4, desc[UR8][R8.64] ;  /* 0x0000000808047981 */ /* 0x000f62000c1e1900 */
[----:B-1----:R-:W-:-:S03]  /*0360*/  IMAD.WIDE R10, R15, 0x4, R8 ;  /* 0x000000040f0a7825 */ /* 0x002fc600078e0208 */
[----:B------:R0:W5:Y:S04]  /*0370*/  LDG.E R7, desc[UR8][R2.64+0xc] ;  /* 0x00000c0802077981 */ /* 0x000168000c1e1900 */
[----:B------:R1:W5:Y:S01]  /*0380*/  LDG.E R6, desc[UR8][R10.64] ;  /* 0x000000080a067981 */ /* 0x000362000c1e1900 */
[----:B------:R-:W-:-:S06]  /*0390*/  IMAD.WIDE R12, R15, 0x4, R10 ;  /* 0x000000040f0c7825 */ /* 0x000fcc00078e020a */
[----:B------:R-:W5:Y:S01]  /*03a0*/  LDG.E R12, desc[UR8][R12.64] ;  /* 0x000000080c0c7981 */ /* 0x000f62000c1e1900 */
[----:B------:R-:W-:Y:S01]  /*03b0*/  I2FP.F32.S32 R17, R17 ;  /* 0x0000001100117245 */ /* 0x000fe20000201400 */
[----:B------:R-:W-:-:S04]  /*03c0*/  UIADD3 UR7, UPT, UPT, UR7, 0x8, URZ ;  /* 0x0000000807077890 */ /* 0x000fc8000fffe0ff */
[----:B------:R-:W-:Y:S01]  /*03d0*/  UISETP.NE.AND UP1, UPT, UR7, URZ, UPT ;  /* 0x000000ff0700728c */ /* 0x000fe2000bf25270 */
[----:B0-----:R-:W-:Y:S02]  /*03e0*/  IADD3 R2, P0, PT, R2, 0x20, RZ ;  /* 0x0000002002027810 */ /* 0x001fe40007f1e0ff */
[----:B------:R-:W-:Y:S02]  /*03f0*/  LEA R18, R15, R18, 0x3 ;  /* 0x000000120f127211 */ /* 0x000fe400078e18ff */
[----:B------:R-:W-:Y:S01]  /*0400*/  IADD3.X R3, PT, PT, RZ, R3, RZ, P0, !PT ;  /* 0x00000003ff037210 */ /* 0x000fe200007fe4ff */
[----:B--2---:R-:W-:-:S06]  /*0410*/  FFMA R17, R20, R19, R17 ;  /* 0x0000001314117223 */ /* 0x004fcc0000000011 */
[----:B------:R-:W0:Y:S02]  /*0420*/  F2I.TRUNC.NTZ R17, R17 ;  /* 0x0000001100117305 */ /* 0x000e24000020f100 */
[----:B0-----:R-:W-:-:S05]  /*0430*/  I2FP.F32.S32 R19, R17 ;  /* 0x0000001100137245 */ /* 0x001fca0000201400 */
[----:B---3--:R-:W-:-:S06]  /*0440*/  FFMA R19, R26, R21, R19 ;  /* 0x000000151a137223 */ /* 0x008fcc0000000013 */
[----:B------:R-:W0:Y:S02]  /*0450*/  F2I.TRUNC.NTZ R19, R19 ;  /* 0x0000001300137305 */ /* 0x000e24000020f100 */
[----:B0-----:R-:W-:-:S05]  /*0460*/  I2FP.F32.S32 R9, R19 ;  /* 0x0000001300097245 */ /* 0x001fca0000201400 */
[----:B----4-:R-:W-:-:S06]  /*0470*/  FFMA R9, R24, R25, R9 ;  /* 0x0000001918097223 */ /* 0x010fcc0000000009 */
[----:B------:R-:W1:Y:S02]  /*0480*/  F2I.TRUNC.NTZ R9, R9 ;  /* 0x0000000900097305 */ /* 0x000e64000020f100 */
[----:B-1----:R-:W-:-:S05]  /*0490*/  I2FP.F32.S32 R11, R9 ;  /* 0x00000009000b7245 */ /* 0x002fca0000201400 */
[----:B-----5:R-:W-:-:S06]  /*04a0*/  FFMA R11, R22, R23, R11 ;  /* 0x00000017160b7223 */ /* 0x020fcc000000000b */
[----:B------:R-:W0:Y:S02]  /*04b0*/  F2I.TRUNC.NTZ R11, R11 ;  /* 0x0000000b000b7305 */ /* 0x000e24000020f100 */
[----:B0-----:R-:W-:-:S05]  /*04c0*/  I2FP.F32.S32 R8, R11 ;  /* 0x0000000b00087245 */ /* 0x001fca0000201400 */
[----:B------:R-:W-:-:S06]  /*04d0*/  FFMA R8, R27, R28, R8 ;  /* 0x0000001c1b087223 */ /* 0x000fcc0000000008 */
        /* <DEDUP_REMOVED lines=8> */
[----:B------:R-:W-:-:S04]  /*0560*/  FFMA R6, R7, R12, R6 ;  /* 0x0000000c07067223 */ /* 0x000fc80000000006 */
[----:B------:R0:W1:Y:S01]  /*0570*/  F2I.TRUNC.NTZ R17, R6 ;  /* 0x0000000600117305 */ /* 0x000062000020f100 */
[----:B------:R-:W-:Y:S05]  /*0580*/  BRA.U UP1, `(.L_x_2) ;  /* 0xfffffffd01247547 */ /* 0x000fea000b83ffff */
.L_x_1:
[----:B------:R-:W-:Y:S05]  /*0590*/  BRA.U !UP0, `(.L_x_3) ;  /* 0x00000005083c7547 */ /* 0x000fea000b800000 */
[----:B------:R-:W-:Y:S02]  /*05a0*/  UISETP.GE.U32.AND UP0, UPT, UR6, 0x4, UPT ;  /* 0x000000040600788c */ /* 0x000fe4000bf06070 */
[----:B------:R-:W-:-:S04]  /*05b0*/  ULOP3.LUT UR7, UR5, 0x3, URZ, 0xc0, !UPT ;  /* 0x0000000305077892 */ /* 0x000fc8000f8ec0ff */
[----:B------:R-:W-:-:S03]  /*05c0*/  UISETP.NE.AND UP1, UPT, UR7, URZ, UPT ;  /* 0x000000ff0700728c */ /* 0x000fc6000bf25270 */
[----:B------:R-:W-:Y:S08]  /*05d0*/  BRA.U !UP0, `(.L_x_4) ;  /* 0x00000001088c7547 */ /* 0x000ff0000b800000 */
[----:B------:R-:W2:Y:S01]  /*05e0*/  LDC.64 R4, c[0x0][0x380] ;  /* 0x0000e000ff047b82 */ /* 0x000ea20000000a00 */
[----:B------:R-:W-:Y:S01]  /*05f0*/  IADD3 R3, PT, PT, R16, UR4, RZ ;  /* 0x0000000410037c10 */ /* 0x000fe2000fffe0ff */
[----:B------:R-:W-:Y:S01]  /*0600*/  IMAD R9, R15, UR4, R14 ;  /* 0x000000040f097c24 */ /* 0x000fe2000f8e020e */
[----:B------:R-:W3:Y:S05]  /*0610*/  LDCU.64 UR10, c[0x0][0x380] ;  /* 0x00007000ff0a77ac */ /* 0x000eea0008000a00 */
[----:B0-----:R-:W0:Y:S01]  /*0620*/  LDC.64 R6, c[0x0][0x388] ;  /* 0x0000e200ff067b82 */ /* 0x001e220000000a00 */
[----:B--2---:R-:W-:-:S05]  /*0630*/  IMAD.WIDE.U32 R4, R3, 0x4, R4 ;  /* 0x0000000403047825 */ /* 0x004fca00078e0004 */
[----:B------:R2:W4:Y:S01]  /*0640*/  LDG.E R12, desc[UR8][R4.64] ;  /* 0x00000008040c7981 */ /* 0x000522000c1e1900 */
[----:B0-----:R-:W-:-:S05]  /*0650*/  IMAD.WIDE R6, R9, 0x4, R6 ;  /* 0x0000000409067825 */ /* 0x001fca00078e0206 */
[----:B------:R-:W4:Y:S01]  /*0660*/  LDG.E R13, desc[UR8][R6.64] ;  /* 0x00000008060d7981 */ /* 0x000f22000c1e1900 */
[----:B------:R-:W-:-:S04]  /*0670*/  IADD3 R3, P0, PT, R16, UR4, RZ ;  /* 0x0000000410037c10 */ /* 0x000fc8000ff1e0ff */
[----:B------:R-:W-:Y:S02]  /*0680*/  IADD3.X R8, PT, PT, RZ, RZ, RZ, P0, !PT ;  /* 0x000000ffff087210 */ /* 0x000fe400007fe4ff */
[----:B---3--:R-:W-:-:S04]  /*0690*/  LEA R2, P0, R3, UR10, 0x2 ;  /* 0x0000000a03027c11 */ /* 0x008fc8000f8010ff */
[----:B------:R-:W-:Y:S01]  /*06a0*/  LEA.HI.X R3, R3, UR11, R8, 0x2, P0 ;  /* 0x0000000b03037c11 */ /* 0x000fe200080f1408 */
[----:B------:R-:W-:-:S04]  /*06b0*/  IMAD.WIDE R8, R15, 0x4, R6 ;  /* 0x000000040f087825 */ /* 0x000fc800078e0206 */
[----:B------:R-:W3:Y:S04]  /*06c0*/  LDG.E R18, desc[UR8][R2.64+0x4] ;  /* 0x0000040802127981 */ /* 0x000ee8000c1e1900 */
[----:B------:R-:W3:Y:S01]  /*06d0*/  LDG.E R19, desc[UR8][R8.64] ;  /* 0x0000000808137981 */ /* 0x000ee2000c1e1900 */
[----:B------:R-:W-:-:S03]  /*06e0*/  IMAD.WIDE R10, R15, 0x4, R8 ;  /* 0x000000040f0a7825 */ /* 0x000fc600078e0208 */
[----:B------:R-:W5:Y:S04]  /*06f0*/  LDG.E R20, desc[UR8][R2.64+0x8] ;  /* 0x0000080802147981 */ /* 0x000f68000c1e1900 */
[----:B------:R-:W5:Y:S01]  /*0700*/  LDG.E R21, desc[UR8][R10.64] ;  /* 0x000000080a157981 */ /* 0x000f62000c1e1900 */
[----:B--2---:R-:W-:-:S03]  /*0710*/  IMAD.WIDE R4, R15, 0x4, R10 ;  /* 0x000000040f047825 */ /* 0x004fc600078e020a */
[----:B------:R0:W2:Y:S04]  /*0720*/  LDG.E R6, desc[UR8][R2.64+0xc] ;  /* 0x00000c0802067981 */ /* 0x0000a8000c1e1900 */
[----:B------:R-:W2:Y:S01]  /*0730*/  LDG.E R5, desc[UR8][R4.64] ;  /* 0x0000000804057981 */ /* 0x000ea2000c1e1900 */
[----:B-1----:R-:W-:Y:S01]  /*0740*/  I2FP.F32.S32 R17, R17 ;  /* 0x0000001100117245 */ /* 0x002fe20000201400 */
[----:B------:R-:W-:-:S04]  /*0750*/  UIADD3 UR4, UPT, UPT, UR4, 0x4, URZ ;  /* 0x0000000404047890 */ /* 0x000fc8000fffe0ff */
[----:B----4-:R-:W-:-:S06]  /*0760*/  FFMA R12, R12, R13, R17 ;  /* 0x0000000d0c0c7223 */ /* 0x010fcc0000000011 */
[----:B------:R-:W1:Y:S02]  /*0770*/  F2I.TRUNC.NTZ R12, R12 ;  /* 0x0000000c000c7305 */ /* 0x000e64000020f100 */
[----:B-1----:R-:W-:-:S05]  /*0780*/  I2FP.F32.S32 R7, R12 ;  /* 0x0000000c00077245 */ /* 0x002fca0000201400 */
[----:B---3--:R-:W-:-:S06]  /*0790*/  FFMA R7, R18, R19, R7 ;  /* 0x0000001312077223 */ /* 0x008fcc0000000007 */
[----:B------:R-:W1:Y:S02]  /*07a0*/  F2I.TRUNC.NTZ R7, R7 ;  /* 0x0000000700077305 */ /* 0x000e64000020f100 */
[----:B-1----:R-:W-:-:S05]  /*07b0*/  I2FP.F32.S32 R9, R7 ;  /* 0x0000000700097245 */ /* 0x002fca0000201400 */
[----:B-----5:R-:W-:-:S06]  /*07c0*/  FFMA R9, R20, R21, R9 ;  /* 0x0000001514097223 */ /* 0x020fcc0000000009 */
[----:B------:R-:W0:Y:S02]  /*07d0*/  F2I.TRUNC.NTZ R9, R9 ;  /* 0x0000000900097305 */ /* 0x000e24000020f100 */
[----:B0-----:R-:W-:-:S05]  /*07e0*/  I2FP.F32.S32 R3, R9 ;  /* 0x0000000900037245 */ /* 0x001fca0000201400 */
[----:B--2---:R-:W-:-:S04]  /*07f0*/  FFMA R3, R6, R5, R3 ;  /* 0x0000000506037223 */ /* 0x004fc80000000003 */
[----:B------:R2:W3:Y:S03]  /*0800*/  F2I.TRUNC.NTZ R17, R3 ;  /* 0x0000000300117305 */ /* 0x0004e6000020f100 */
.L_x_4:
[----:B------:R-:W-:Y:S05]  /*0810*/  BRA.U !UP1, `(.L_x_3) ;  /* 0x00000001099c7547 */ /* 0x000fea000b800000 */
[----:B------:R-:W-:Y:S02]  /*0820*/  UISETP.NE.AND UP0, UPT, UR7, 0x1, UPT ;  /* 0x000000010700788c */ /* 0x000fe4000bf05270 */
[----:B------:R-:W-:-:S04]  /*0830*/  ULOP3.LUT UR5, UR5, 0x1, URZ, 0xc0, !UPT ;  /* 0x0000000105057892 */ /* 0x000fc8000f8ec0ff */
[----:B------:R-:W-:-:S03]  /*0840*/  UISETP.NE.U32.AND UP1, UPT, UR5, 0x1, UPT ;  /* 0x000000010500788c */ /* 0x000fc6000bf25070 */
[----:B------:R-:W-:Y:S08]  /*0850*/  BRA.U !UP0, `(.L_x_5) ;  /* 0x00000001085c7547 */ /* 0x000ff0000b800000 */
[----:B--2---:R-:W2:Y:S01]  /*0860*/  LDC.64 R2, c[0x0][0x380] ;  /* 0x0000e000ff027b82 */ /* 0x004ea20000000a00 */
[----:B------:R-:W-:Y:S01]  /*0870*/  IADD3 R7, PT, PT, R16, UR4, RZ ;  /* 0x0000000410077c10 */ /* 0x000fe2000fffe0ff */
[----:B------:R-:W-:Y:S01]  /*0880*/  IMAD R9, R15, UR4, R14 ;  /* 0x000000040f097c24 */ /* 0x000fe2000f8e020e */
[----:B------:R-:W0:Y:S05]  /*0890*/  LDCU.64 UR6, c[0x0][0x380] ;  /* 0x00007000ff0677ac */ /* 0x000e2a0008000a00 */
[----:B------:R-:W4:Y:S01]  /*08a0*/  LDC.64 R4, c[0x0][0x388] ;  /* 0x0000e200ff047b82 */ /* 0x000f220000000a00 */
[----:B--2---:R-:W-:-:S06]  /*08b0*/  IMAD.WIDE.U32 R2, R7, 0x4, R2 ;  /* 0x0000000407027825 */ /* 0x004fcc00078e0002 */
[----:B------:R-:W2:Y:S01]  /*08c0*/  LDG.E R2, desc[UR8][R2.64] ;  /* 0x0000000802027981 */ /* 0x000ea2000c1e1900 */
[----:B----4-:R-:W-:-:S05]  /*08d0*/  IMAD.WIDE R4, R9, 0x4, R4 ;  /* 0x0000000409047825 */ /* 0x010fca00078e0204 */
[----:B------:R-:W2:Y:S01]  /*08e0*/  LDG.E R11, desc[UR8][R4.64] ;  /* 0x00000008040b7981 */ /* 0x000ea2000c1e1900 */
[----:B------:R-:W-:-:S04]  /*08f0*/  IADD3 R7, P0, PT, R16, UR4, RZ ;  /* 0x0000000410077c10 */ /* 0x000fc8000ff1e0ff */
[----:B------:R-:W-:Y:S02]  /*0900*/  IADD3.X R8, PT, PT, RZ, RZ, RZ, P0, !PT ;  /* 0x000000ffff087210 */ /* 0x000fe400007fe4ff */
[----:B0-----:R-:W-:-:S04]  /*0910*/  LEA R6, P0, R7, UR6, 0x2 ;  /* 0x0000000607067c11 */ /* 0x001fc8000f8010ff */
[----:B------:R-:W-:Y:S01]  /*0920*/  LEA.HI.X R7, R7, UR7, R8, 0x2, P0 ;  /* 0x0000000707077c11 */ /* 0x000fe200080f1408 */
[----:B------:R-:W-:-:S04]  /*0930*/  IMAD.WIDE R8, R15, 0x4, R4 ;  /* 0x000000040f087825 */ /* 0x000fc800078e0204 */
[----:B------:R-:W4:Y:S04]  /*0940*/  LDG.E R6, desc[UR8][R6.64+0x4] ;  /* 0x0000040806067981 */ /* 0x000f28000c1e1900 */
[----:B------:R-:W4:Y:S01]  /*0950*/  LDG.E R9, desc[UR8][R8.64] ;  /* 0x0000000808097981 */ /* 0x000f22000c1e1900 */
[----:B-1-3--:R-:W-:Y:S01]  /*0960*/  I2FP.F32.S32 R17, R17 ;  /* 0x0000001100117245 */ /* 0x00afe20000201400 */
[----:B------:R-:W-:-:S04]  /*0970*/  UIADD3 UR4, UPT, UPT, UR4, 0x2, URZ ;  /* 0x0000000204047890 */ /* 0x000fc8000fffe0ff */
[----:B--2---:R-:W-:-:S06]  /*0980*/  FFMA R11, R2, R11, R17 ;  /* 0x0000000b020b7223 */ /* 0x004fcc0000000011 */
[----:B------:R-:W0:Y:S02]  /*0990*/  F2I.TRUNC.NTZ R11, R11 ;  /* 0x0000000b000b7305 */ /* 0x000e24000020f100 */
[----:B0-----:R-:W-:-:S05]  /*09a0*/  I2FP.F32.S32 R3, R11 ;  /* 0x0000000b00037245 */ /* 0x001fca0000201400 */
[----:B----4-:R-:W-:-:S04]  /*09b0*/  FFMA R3, R6, R9, R3 ;  /* 0x0000000906037223 */ /* 0x010fc80000000003 */
[----:B------:R4:W0:Y:S03]  /*09c0*/  F2I.TRUNC.NTZ R17, R3 ;  /* 0x0000000300117305 */ /* 0x000826000020f100 */
.L_x_5:
[----:B------:R-:W-:Y:S05]  /*09d0*/  BRA.U UP1, `(.L_x_3) ;  /* 0x00000001012c7547 */ /* 0x000fea000b800000 */
[----:B--2-4-:R-:W2:Y:S01]  /*09e0*/  LDC.64 R2, c[0x0][0x380] ;  /* 0x0000e000ff027b82 */ /* 0x014ea20000000a00 */
[----:B------:R-:W-:Y:S01]  /*09f0*/  IADD3 R7, PT, PT, R16, UR4, RZ ;  /* 0x0000000410077c10 */ /* 0x000fe2000fffe0ff */
[----:B------:R-:W-:-:S06]  /*0a00*/  IMAD R9, R15, UR4, R14 ;  /* 0x000000040f097c24 */ /* 0x000fcc000f8e020e */
[----:B------:R-:W4:Y:S01]  /*0a10*/  LDC.64 R4, c[0x0][0x388] ;  /* 0x0000e200ff047b82 */ /* 0x000f220000000a00 */
[----:B--2---:R-:W-:-:S06]  /*0a20*/  IMAD.WIDE.U32 R2, R7, 0x4, R2 ;  /* 0x0000000407027825 */ /* 0x004fcc00078e0002 */
[----:B------:R-:W2:Y:S01]  /*0a30*/  LDG.E R2, desc[UR8][R2.64] ;  /* 0x0000000802027981 */ /* 0x000ea2000c1e1900 */
[----:B----4-:R-:W-:-:S06]  /*0a40*/  IMAD.WIDE R4, R9, 0x4, R4 ;  /* 0x0000000409047825 */ /* 0x010fcc00078e0204 */
[----:B------:R-:W2:Y:S01]  /*0a50*/  LDG.E R5, desc[UR8][R4.64] ;  /* 0x0000000804057981 */ /* 0x000ea2000c1e1900 */
[----:B01-3--:R-:W-:-:S05]  /*0a60*/  I2FP.F32.S32 R17, R17 ;  /* 0x0000001100117245 */ /* 0x00bfca0000201400 */
[----:B--2---:R-:W-:-:S06]  /*0a70*/  FFMA R17, R2, R5, R17 ;  /* 0x0000000502117223 */ /* 0x004fcc0000000011 */
[----:B------:R-:W0:Y:S02]  /*0a80*/  F2I.TRUNC.NTZ R17, R17 ;  /* 0x0000001100117305 */ /* 0x000e24000020f100 */
.L_x_3:
[----:B01-3--:R-:W-:-:S07]  /*0a90*/  I2FP.F32.S32 R17, R17 ;  /* 0x0000001100117245 */ /* 0x00bfce0000201400 */
.L_x_0:
[----:B--2-4-:R-:W0:Y:S01]  /*0aa0*/  LDC.64 R2, c[0x0][0x390] ;  /* 0x0000e400ff027b82 */ /* 0x014e220000000a00 */
[----:B------:R-:W-:-:S04]  /*0ab0*/  IMAD R15, R0, R15, R14 ;  /* 0x0000000f000f7224 */ /* 0x000fc800078e020e */
[----:B0-----:R-:W-:-:S05]  /*0ac0*/  IMAD.WIDE R2, R15, 0x4, R2 ;  /* 0x000000040f027825 */ /* 0x001fca00078e0202 */
[----:B------:R-:W-:Y:S01]  /*0ad0*/  STG.E desc[UR8][R2.64], R17 ;  /* 0x0000001102007986 */ /* 0x000fe2000c101908 */
[----:B------:R-:W-:Y:S05]  /*0ae0*/  EXIT ;  /* 0x000000000000794d */ /* 0x000fea0003800000 */
.L_x_6:
[----:B------:R-:W-:-:S00]  /*0af0*/  BRA `(.L_x_6) ;  /* 0xfffffffc00fc7947 */ /* 0x000fc0000383ffff */
[----:B------:R-:W-:-:S00]  /*0b00*/  NOP ;  /* 0x0000000000007918 */ /* 0x000fc00000000000 */
[----:B------:R-:W-:-:S00]  /*0b10*/  NOP ;  /* 0x0000000000007918 */ /* 0x000fc00000000000 */
[----:B------:R-:W-:-:S00]  /*0b20*/  NOP ;  /* 0x0000000000007918 */ /* 0x000fc00000000000 */
[----:B------:R-:W-:-:S00]  /*0b30*/  NOP ;  /* 0x0000000000007918 */ /* 0x000fc00000000000 */
[----:B------:R-:W-:-:S00]  /*0b40*/  NOP ;  /* 0x0000000000007918 */ /* 0x000fc00000000000 */
[----:B------:R-:W-:-:S00]  /*0b50*/  NOP ;  /* 0x0000000000007918 */ /* 0x000fc00000000000 */
[----:B------:R-:W-:-:S00]  /*0b60*/  NOP ;  /* 0x0000000000007918 */ /* 0x000fc00000000000 */
[----:B------:R-:W-:-:S00]  /*0b70*/  NOP ;  /* 0x0000000000007918 */ /* 0x000fc00000000000 */
.L_x_7:


//--------------------- .nv.shared.reserved.0     --------------------------
	.section	.nv.shared.reserved.0,"aw",@nobits
	.weak		__nv_reservedSMEM_offset_0_alias
	.size		__nv_reservedSMEM_offset_0_alias, 0, 64
	.other		__nv_reservedSMEM_offset_0_alias,@"STO_CUDA_RESERVED_SHARED STV_DEFAULT"
__nv_reservedSMEM_offset_0_alias:
	.zero		0
	.zero		64


//--------------------- .nv.constant0._Z14matrixMultiplyPfS_S_iii --------------------------
	.section	.nv.constant0._Z14matrixMultiplyPfS_S_iii,"a",@progbits
	.sectionflags	@""
	.align	4
.nv.constant0._Z14matrixMultiplyPfS_S_iii:
	.zero		932


//--------------------- SYMBOLS --------------------------

	.type		.nv.reservedSmem.offset0,@object
	.size		.nv.reservedSmem.offset0,0x4
